//
// Generated by NVIDIA NVVM Compiler
//
// Compiler Build ID: CL-36424714
// Cuda compilation tools, release 13.0, V13.0.88
// Based on NVVM 20.0.0
//

.version 9.0
.target sm_100
.address_size 64

	// .globl	_Z7cudaCalPddd
.func  (.param .b64 func_retval0) __internal_accurate_pow
(
	.param .b64 __internal_accurate_pow_param_0,
	.param .b64 __internal_accurate_pow_param_1
)
;

.visible .entry _Z7cudaCalPddd(
	.param .u64 .ptr .align 1 _Z7cudaCalPddd_param_0,
	.param .f64 _Z7cudaCalPddd_param_1,
	.param .f64 _Z7cudaCalPddd_param_2
)
{
	.reg .pred 	%p<23>;
	.reg .b32 	%r<24>;
	.reg .b64 	%rd<5>;
	.reg .b64 	%fd<25>;

	ld.param.u64 	%rd2, [_Z7cudaCalPddd_param_0];
	ld.param.f64 	%fd9, [_Z7cudaCalPddd_param_1];
	ld.param.f64 	%fd10, [_Z7cudaCalPddd_param_2];
	{
	.reg .b32 %temp; 
	mov.b64 	{%temp, %r1}, %fd9;
	}
	{
	.reg .b32 %temp; 
	mov.b64 	{%temp, %r2}, %fd10;
	}
	shr.u32 	%r3, %r2, 20;
	and.b32  	%r4, %r3, 2047;
	add.s32 	%r5, %r4, -1012;
	mov.b64 	%rd3, %fd10;
	shl.b64 	%rd1, %rd3, %r5;
	setp.eq.s64 	%p3, %rd1, -9223372036854775808;
	abs.f64 	%fd1, %fd9;
	setp.neu.f64 	%p4, %fd9, 0d0000000000000000;
	@%p4 bra 	$L__BB0_2;
	setp.eq.s64 	%p7, %rd1, -9223372036854775808;
	abs.f64 	%fd18, %fd10;
	setp.neu.f64 	%p8, %fd18, 0d3FE0000000000000;
	and.pred  	%p3, %p8, %p7;
	selp.b32 	%r6, %r1, 0, %p3;
	setp.lt.s32 	%p9, %r2, 0;
	or.b32  	%r7, %r6, 2146435072;
	selp.b32 	%r8, %r7, %r6, %p9;
	mov.b32 	%r9, 0;
	mov.b64 	%fd24, {%r9, %r8};
	bra.uni 	$L__BB0_3;
$L__BB0_2:
	{ // callseq 0, 0
	.param .b64 param0;
	st.param.f64 	[param0], %fd1;
	.param .b64 param1;
	st.param.f64 	[param1], %fd10;
	.param .b64 retval0;
	call.uni (retval0), 
	__internal_accurate_pow, 
	(
	param0, 
	param1
	);
	ld.param.f64 	%fd11, [retval0];
	} // callseq 0
	setp.lt.s32 	%p5, %r1, 0;
	cvt.rzi.f64.f64 	%fd13, %fd10;
	setp.neu.f64 	%p6, %fd10, %fd13;
	neg.f64 	%fd14, %fd11;
	selp.f64 	%fd15, %fd14, %fd11, %p3;
	selp.f64 	%fd16, %fd15, %fd11, %p5;
	selp.f64 	%fd17, 0dFFF8000000000000, %fd16, %p6;
	selp.f64 	%fd24, %fd17, %fd16, %p5;
$L__BB0_3:
	add.f64 	%fd19, %fd9, %fd10;
	{
	.reg .b32 %temp; 
	mov.b64 	{%temp, %r10}, %fd19;
	}
	and.b32  	%r11, %r10, 2146435072;
	setp.ne.s32 	%p10, %r11, 2146435072;
	@%p10 bra 	$L__BB0_10;
	setp.num.f64 	%p11, %fd9, %fd10;
	@%p11 bra 	$L__BB0_6;
	add.rn.f64 	%fd24, %fd9, %fd10;
	bra.uni 	$L__BB0_10;
$L__BB0_6:
	abs.f64 	%fd20, %fd10;
	setp.neu.f64 	%p12, %fd20, 0d7FF0000000000000;
	@%p12 bra 	$L__BB0_8;
	setp.gt.f64 	%p17, %fd1, 0d3FF0000000000000;
	selp.b32 	%r19, 2146435072, 0, %p17;
	setp.lt.s32 	%p18, %r2, 0;
	xor.b32  	%r20, %r19, 2146435072;
	selp.b32 	%r21, %r20, %r19, %p18;
	setp.eq.f64 	%p19, %fd9, 0dBFF0000000000000;
	selp.b32 	%r22, 1072693248, %r21, %p19;
	mov.b32 	%r23, 0;
	mov.b64 	%fd24, {%r23, %r22};
	bra.uni 	$L__BB0_10;
$L__BB0_8:
	setp.neu.f64 	%p13, %fd1, 0d7FF0000000000000;
	@%p13 bra 	$L__BB0_10;
	setp.lt.s32 	%p14, %r1, 0;
	setp.lt.s32 	%p15, %r2, 0;
	selp.b32 	%r12, 0, 2146435072, %p15;
	and.b32  	%r13, %r2, 2147483647;
	setp.ne.s32 	%p16, %r13, 1071644672;
	or.b32  	%r14, %r12, -2147483648;
	selp.b32 	%r15, %r14, %r12, %p16;
	selp.b32 	%r16, %r15, %r12, %p3;
	selp.b32 	%r17, %r16, %r12, %p14;
	mov.b32 	%r18, 0;
	mov.b64 	%fd24, {%r18, %r17};
$L__BB0_10:
	cvta.to.global.u64 	%rd4, %rd2;
	setp.eq.f64 	%p20, %fd9, 0d3FF0000000000000;
	setp.eq.f64 	%p21, %fd10, 0d0000000000000000;
	selp.f64 	%fd21, 0d3FF0000000000000, %fd24, %p21;
	selp.f64 	%fd22, 0d3FF0000000000000, %fd21, %p20;
	st.global.f64 	[%rd4], %fd22;
	ret;

}
.func  (.param .b64 func_retval0) __internal_accurate_pow(
	.param .b64 __internal_accurate_pow_param_0,
	.param .b64 __internal_accurate_pow_param_1
)
{
	.reg .pred 	%p<8>;
	.reg .b32 	%r<49>;
	.reg .b32 	%f<3>;
	.reg .b64 	%fd<109>;

	ld.param.f64 	%fd10, [__internal_accurate_pow_param_0];
	ld.param.f64 	%fd11, [__internal_accurate_pow_param_1];
	{
	.reg .b32 %temp; 
	mov.b64 	{%temp, %r46}, %fd10;
	}
	{
	.reg .b32 %temp; 
	mov.b64 	{%r45, %temp}, %fd10;
	}
	shr.u32 	%r47, %r46, 20;
	setp.gt.u32 	%p1, %r46, 1048575;
	@%p1 bra 	$L__BB1_2;
	mul.f64 	%fd12, %fd10, 0d4350000000000000;
	{
	.reg .b32 %temp; 
	mov.b64 	{%temp, %r46}, %fd12;
	}
	{
	.reg .b32 %temp; 
	mov.b64 	{%r45, %temp}, %fd12;
	}
	shr.u32 	%r16, %r46, 20;
	add.s32 	%r47, %r16, -54;
$L__BB1_2:
	add.s32 	%r48, %r47, -1023;
	and.b32  	%r17, %r46, -2146435073;
	or.b32  	%r18, %r17, 1072693248;
	mov.b64 	%fd107, {%r45, %r18};
	setp.lt.u32 	%p2, %r18, 1073127583;
	@%p2 bra 	$L__BB1_4;
	{
	.reg .b32 %temp; 
	mov.b64 	{%r19, %temp}, %fd107;
	}
	{
	.reg .b32 %temp; 
	mov.b64 	{%temp, %r20}, %fd107;
	}
	add.s32 	%r21, %r20, -1048576;
	mov.b64 	%fd107, {%r19, %r21};
	add.s32 	%r48, %r47, -1022;
$L__BB1_4:
	add.f64 	%fd13, %fd107, 0dBFF0000000000000;
	add.f64 	%fd14, %fd107, 0d3FF0000000000000;
	rcp.approx.ftz.f64 	%fd15, %fd14;
	neg.f64 	%fd16, %fd14;
	fma.rn.f64 	%fd17, %fd16, %fd15, 0d3FF0000000000000;
	fma.rn.f64 	%fd18, %fd17, %fd17, %fd17;
	fma.rn.f64 	%fd19, %fd18, %fd15, %fd15;
	mul.f64 	%fd20, %fd13, %fd19;
	fma.rn.f64 	%fd21, %fd13, %fd19, %fd20;
	mul.f64 	%fd22, %fd21, %fd21;
	fma.rn.f64 	%fd23, %fd22, 0d3EB0F5FF7D2CAFE2, 0d3ED0F5D241AD3B5A;
	fma.rn.f64 	%fd24, %fd23, %fd22, 0d3EF3B20A75488A3F;
	fma.rn.f64 	%fd25, %fd24, %fd22, 0d3F1745CDE4FAECD5;
	fma.rn.f64 	%fd26, %fd25, %fd22, 0d3F3C71C7258A578B;
	fma.rn.f64 	%fd27, %fd26, %fd22, 0d3F6249249242B910;
	fma.rn.f64 	%fd28, %fd27, %fd22, 0d3F89999999999DFB;
	sub.f64 	%fd29, %fd13, %fd21;
	add.f64 	%fd30, %fd29, %fd29;
	neg.f64 	%fd31, %fd21;
	fma.rn.f64 	%fd32, %fd31, %fd13, %fd30;
	mul.f64 	%fd33, %fd19, %fd32;
	fma.rn.f64 	%fd34, %fd22, %fd28, 0d3FB5555555555555;
	mov.f64 	%fd35, 0d3FB5555555555555;
	sub.f64 	%fd36, %fd35, %fd34;
	fma.rn.f64 	%fd37, %fd22, %fd28, %fd36;
	add.f64 	%fd38, %fd37, 0dBC46A4CB00B9E7B0;
	add.f64 	%fd39, %fd34, %fd38;
	sub.f64 	%fd40, %fd34, %fd39;
	add.f64 	%fd41, %fd38, %fd40;
	mul.rn.f64 	%fd42, %fd21, %fd21;
	neg.f64 	%fd43, %fd42;
	fma.rn.f64 	%fd44, %fd21, %fd21, %fd43;
	{
	.reg .b32 %temp; 
	mov.b64 	{%r22, %temp}, %fd33;
	}
	{
	.reg .b32 %temp; 
	mov.b64 	{%temp, %r23}, %fd33;
	}
	add.s32 	%r24, %r23, 1048576;
	mov.b64 	%fd45, {%r22, %r24};
	fma.rn.f64 	%fd46, %fd21, %fd45, %fd44;
	mul.rn.f64 	%fd47, %fd42, %fd21;
	neg.f64 	%fd48, %fd47;
	fma.rn.f64 	%fd49, %fd42, %fd21, %fd48;
	fma.rn.f64 	%fd50, %fd42, %fd33, %fd49;
	fma.rn.f64 	%fd51, %fd46, %fd21, %fd50;
	mul.rn.f64 	%fd52, %fd39, %fd47;
	neg.f64 	%fd53, %fd52;
	fma.rn.f64 	%fd54, %fd39, %fd47, %fd53;
	fma.rn.f64 	%fd55, %fd39, %fd51, %fd54;
	fma.rn.f64 	%fd56, %fd41, %fd47, %fd55;
	add.f64 	%fd57, %fd52, %fd56;
	sub.f64 	%fd58, %fd52, %fd57;
	add.f64 	%fd59, %fd56, %fd58;
	add.f64 	%fd60, %fd21, %fd57;
	sub.f64 	%fd61, %fd21, %fd60;
	add.f64 	%fd62, %fd57, %fd61;
	add.f64 	%fd63, %fd59, %fd62;
	add.f64 	%fd64, %fd33, %fd63;
	add.f64 	%fd65, %fd60, %fd64;
	sub.f64 	%fd66, %fd60, %fd65;
	add.f64 	%fd67, %fd64, %fd66;
	xor.b32  	%r25, %r48, -2147483648;
	mov.b32 	%r26, 1127219200;
	mov.b64 	%fd68, {%r25, %r26};
	mov.b32 	%r27, -2147483648;
	mov.b64 	%fd69, {%r27, %r26};
	sub.f64 	%fd70, %fd68, %fd69;
	fma.rn.f64 	%fd71, %fd70, 0d3FE62E42FEFA39EF, %fd65;
	fma.rn.f64 	%fd72, %fd70, 0dBFE62E42FEFA39EF, %fd71;
	sub.f64 	%fd73, %fd72, %fd65;
	sub.f64 	%fd74, %fd67, %fd73;
	fma.rn.f64 	%fd75, %fd70, 0d3C7ABC9E3B39803F, %fd74;
	add.f64 	%fd76, %fd71, %fd75;
	sub.f64 	%fd77, %fd71, %fd76;
	add.f64 	%fd78, %fd75, %fd77;
	{
	.reg .b32 %temp; 
	mov.b64 	{%temp, %r28}, %fd11;
	}
	{
	.reg .b32 %temp; 
	mov.b64 	{%r29, %temp}, %fd11;
	}
	shl.b32 	%r30, %r28, 1;
	setp.gt.u32 	%p3, %r30, -33554433;
	and.b32  	%r31, %r28, -15728641;
	selp.b32 	%r32, %r31, %r28, %p3;
	mov.b64 	%fd79, {%r29, %r32};
	mul.rn.f64 	%fd80, %fd76, %fd79;
	neg.f64 	%fd81, %fd80;
	fma.rn.f64 	%fd82, %fd76, %fd79, %fd81;
	fma.rn.f64 	%fd83, %fd78, %fd79, %fd82;
	add.f64 	%fd4, %fd80, %fd83;
	sub.f64 	%fd84, %fd80, %fd4;
	add.f64 	%fd5, %fd83, %fd84;
	fma.rn.f64 	%fd85, %fd4, 0d3FF71547652B82FE, 0d4338000000000000;
	{
	.reg .b32 %temp; 
	mov.b64 	{%r13, %temp}, %fd85;
	}
	mov.f64 	%fd86, 0dC338000000000000;
	add.rn.f64 	%fd87, %fd85, %fd86;
	fma.rn.f64 	%fd88, %fd87, 0dBFE62E42FEFA39EF, %fd4;
	fma.rn.f64 	%fd89, %fd87, 0dBC7ABC9E3B39803F, %fd88;
	fma.rn.f64 	%fd90, %fd89, 0d3E5ADE1569CE2BDF, 0d3E928AF3FCA213EA;
	fma.rn.f64 	%fd91, %fd90, %fd89, 0d3EC71DEE62401315;
	fma.rn.f64 	%fd92, %fd91, %fd89, 0d3EFA01997C89EB71;
	fma.rn.f64 	%fd93, %fd92, %fd89, 0d3F2A01A014761F65;
	fma.rn.f64 	%fd94, %fd93, %fd89, 0d3F56C16C1852B7AF;
	fma.rn.f64 	%fd95, %fd94, %fd89, 0d3F81111111122322;
	fma.rn.f64 	%fd96, %fd95, %fd89, 0d3FA55555555502A1;
	fma.rn.f64 	%fd97, %fd96, %fd89, 0d3FC5555555555511;
	fma.rn.f64 	%fd98, %fd97, %fd89, 0d3FE000000000000B;
	fma.rn.f64 	%fd99, %fd98, %fd89, 0d3FF0000000000000;
	fma.rn.f64 	%fd100, %fd99, %fd89, 0d3FF0000000000000;
	{
	.reg .b32 %temp; 
	mov.b64 	{%r14, %temp}, %fd100;
	}
	{
	.reg .b32 %temp; 
	mov.b64 	{%temp, %r15}, %fd100;
	}
	shl.b32 	%r33, %r13, 20;
	add.s32 	%r34, %r33, %r15;
	mov.b64 	%fd108, {%r14, %r34};
	{
	.reg .b32 %temp; 
	mov.b64 	{%temp, %r35}, %fd4;
	}
	mov.b32 	%f2, %r35;
	abs.f32 	%f1, %f2;
	setp.lt.f32 	%p4, %f1, 0f4086232B;
	@%p4 bra 	$L__BB1_7;
	setp.lt.f64 	%p5, %fd4, 0d0000000000000000;
	add.f64 	%fd101, %fd4, 0d7FF0000000000000;
	selp.f64 	%fd108, 0d0000000000000000, %fd101, %p5;
	setp.geu.f32 	%p6, %f1, 0f40874800;
	@%p6 bra 	$L__BB1_7;
	shr.u32 	%r36, %r13, 31;
	add.s32 	%r37, %r13, %r36;
	shr.s32 	%r38, %r37, 1;
	shl.b32 	%r39, %r38, 20;
	add.s32 	%r40, %r15, %r39;
	mov.b64 	%fd102, {%r14, %r40};
	sub.s32 	%r41, %r13, %r38;
	shl.b32 	%r42, %r41, 20;
	add.s32 	%r43, %r42, 1072693248;
	mov.b32 	%r44, 0;
	mov.b64 	%fd103, {%r44, %r43};
	mul.f64 	%fd108, %fd103, %fd102;
$L__BB1_7:
	abs.f64 	%fd104, %fd108;
	setp.eq.f64 	%p7, %fd104, 0d7FF0000000000000;
	fma.rn.f64 	%fd105, %fd108, %fd5, %fd108;
	selp.f64 	%fd106, %fd108, %fd105, %p7;
	st.param.f64 	[func_retval0], %fd106;
	ret;

}


// ===== COMPILED SASS (sm_100) =====

	.target	sm_100

	.elftype	@"ET_EXEC"


//--------------------- .note.nv.tkinfo           --------------------------
	.section	.note.nv.tkinfo,"",@"SHT_NOTE"
	.sectionflags	@"SHF_NOTE_NV_TKINFO"
	.tkinfo
        /*0018*/ 	.word	0x00000002
        /*0030*/ 	.string	""
        /*0030*/ 	.string	"ptxas"
        /*0030*/ 	.string	"Cuda compilation tools, release 13.0, V13.0.88"
        /*0030*/ 	.string	"Build cuda_13.0.r13.0/compiler.36424714_0"
        /*0030*/ 	.string	"-arch sm_100 -m 64 "



//--------------------- .note.nv.cuinfo           --------------------------
	.section	.note.nv.cuinfo,"",@"SHT_NOTE"
	.sectionflags	@"SHF_NOTE_NV_CUINFO"
        /*0018*/ 	.short	0x0002
        /*001a*/ 	.short	0x0064
        /*001c*/ 	.short	0x0082
	.zero		2


//--------------------- .nv.info                  --------------------------
	.section	.nv.info,"",@"SHT_CUDA_INFO"
	.align	4


	//----- nvinfo : EIATTR_REGCOUNT
	.align		4
        /*0000*/ 	.byte	0x04, 0x2f
        /*0002*/ 	.short	(.L_1 - .L_0)
	.align		4
.L_0:
        /*0004*/ 	.word	index@(_Z7cudaCalPddd)
        /*0008*/ 	.word	0x0000001c


	//----- nvinfo : EIATTR_FRAME_SIZE
	.align		4
.L_1:
        /*000c*/ 	.byte	0x04, 0x11
        /*000e*/ 	.short	(.L_3 - .L_2)
	.align		4
.L_2:
        /*0010*/ 	.word	index@($_Z7cudaCalPddd$__internal_accurate_pow)
        /*0014*/ 	.word	0x00000000


	//----- nvinfo : EIATTR_FRAME_SIZE
	.align		4
.L_3:
        /*0018*/ 	.byte	0x04, 0x11
        /*001a*/ 	.short	(.L_5 - .L_4)
	.align		4
.L_4:
        /*001c*/ 	.word	index@(_Z7cudaCalPddd)
        /*0020*/ 	.word	0x00000000


	//----- nvinfo : EIATTR_MIN_STACK_SIZE
	.align		4
.L_5:
        /*0024*/ 	.byte	0x04, 0x12
        /*0026*/ 	.short	(.L_7 - .L_6)
	.align		4
.L_6:
        /*0028*/ 	.word	index@(_Z7cudaCalPddd)
        /*002c*/ 	.word	0x00000000
.L_7:


//--------------------- .nv.compat                --------------------------
	.section	.nv.compat,"",@"SHT_CUDA_COMPAT_INFO"
	.align	4
        /*0000*/ 	.byte	0x02, 0x09, 0x00, 0x00, 0x02, 0x02, 0x01, 0x00, 0x02, 0x05, 0x05, 0x00, 0x03, 0x07, 0x01, 0x01
        /*0010*/ 	.byte	0x02, 0x03, 0x00, 0x00, 0x02, 0x06, 0x01, 0x00, 0x04, 0x0b, 0x08, 0x00, 0x01, 0x00, 0x00, 0x00
        /*0020*/ 	.byte	0x00, 0x00, 0x00, 0x00


//--------------------- .nv.info._Z7cudaCalPddd   --------------------------
	.section	.nv.info._Z7cudaCalPddd,"",@"SHT_CUDA_INFO"
	.sectionflags	@""
	.align	4


	//----- nvinfo : EIATTR_CUDA_API_VERSION
	.align		4
        /*0000*/ 	.byte	0x04, 0x37
        /*0002*/ 	.short	(.L_9 - .L_8)
.L_8:
        /*0004*/ 	.word	0x00000082


	//----- nvinfo : EIATTR_KPARAM_INFO
	.align		4
.L_9:
        /*0008*/ 	.byte	0x04, 0x17
        /*000a*/ 	.short	(.L_11 - .L_10)
.L_10:
        /*000c*/ 	.word	0x00000000
        /*0010*/ 	.short	0x0002
        /*0012*/ 	.short	0x0010
        /*0014*/ 	.byte	0x00, 0xf0, 0x21, 0x00


	//----- nvinfo : EIATTR_KPARAM_INFO
	.align		4
.L_11:
        /*0018*/ 	.byte	0x04, 0x17
        /*001a*/ 	.short	(.L_13 - .L_12)
.L_12:
        /*001c*/ 	.word	0x00000000
        /*0020*/ 	.short	0x0001
        /*0022*/ 	.short	0x0008
        /*0024*/ 	.byte	0x00, 0xf0, 0x21, 0x00


	//----- nvinfo : EIATTR_KPARAM_INFO
	.align		4
.L_13:
        /*0028*/ 	.byte	0x04, 0x17
        /*002a*/ 	.short	(.L_15 - .L_14)
.L_14:
        /*002c*/ 	.word	0x00000000
        /*0030*/ 	.short	0x0000
        /*0032*/ 	.short	0x0000
        /*0034*/ 	.byte	0x00, 0xf5, 0x21, 0x00


	//----- nvinfo : EIATTR_SPARSE_MMA_MASK
	.align		4
.L_15:
        /*0038*/ 	.byte	0x03, 0x50
        /*003a*/ 	.short	0x0000


	//----- nvinfo : EIATTR_MAXREG_COUNT
	.align		4
        /*003c*/ 	.byte	0x03, 0x1b
        /*003e*/ 	.short	0x00ff


	//----- nvinfo : EIATTR_MERCURY_ISA_VERSION
	.align		4
        /*0040*/ 	.byte	0x03, 0x5f
        /*0042*/ 	.short	0x0101


	//----- nvinfo : EIATTR_VRC_CTA_INIT_COUNT
	.align		4
        /*0044*/ 	.byte	0x02, 0x4a
	.zero		1
	.zero		1


	//----- nvinfo : EIATTR_EXIT_INSTR_OFFSETS
	.align		4
        /*0048*/ 	.byte	0x04, 0x1c
        /*004a*/ 	.short	(.L_17 - .L_16)


	//   ....[0]....
.L_16:
        /*004c*/ 	.word	0x000004f0


	//----- nvinfo : EIATTR_CRS_STACK_SIZE
	.align		4
.L_17:
        /*0050*/ 	.byte	0x04, 0x1e
        /*0052*/ 	.short	(.L_19 - .L_18)
.L_18:
        /*0054*/ 	.word	0x00000000


	//----- nvinfo : EIATTR_CBANK_PARAM_SIZE
	.align		4
.L_19:
        /*0058*/ 	.byte	0x03, 0x19
        /*005a*/ 	.short	0x0018


	//----- nvinfo : EIATTR_PARAM_CBANK
	.align		4
        /*005c*/ 	.byte	0x04, 0x0a
        /*005e*/ 	.short	(.L_21 - .L_20)
	.align		4
.L_20:
        /*0060*/ 	.word	index@(.nv.constant0._Z7cudaCalPddd)
        /*0064*/ 	.short	0x0380
        /*0066*/ 	.short	0x0018


	//----- nvinfo : EIATTR_SW_WAR
	.align		4
.L_21:
        /*0068*/ 	.byte	0x04, 0x36
        /*006a*/ 	.short	(.L_23 - .L_22)
.L_22:
        /*006c*/ 	.word	0x00000008
.L_23:


//--------------------- .nv.callgraph             --------------------------
	.section	.nv.callgraph,"",@"SHT_CUDA_CALLGRAPH"
	.align	4
	.sectionentsize	8
	.align		4
        /*0000*/ 	.word	0x00000000
	.align		4
        /*0004*/ 	.word	0xffffffff
	.align		4
        /*0008*/ 	.word	0x00000000
	.align		4
        /*000c*/ 	.word	0xfffffffe
	.align		4
        /*0010*/ 	.word	0x00000000
	.align		4
        /*0014*/ 	.word	0xfffffffd
	.align		4
        /*0018*/ 	.word	0x00000000
	.align		4
        /*001c*/ 	.word	0xfffffffc


//--------------------- .text._Z7cudaCalPddd      --------------------------
	.section	.text._Z7cudaCalPddd,"ax",@progbits
	.align	128
        .global         _Z7cudaCalPddd
        .type           _Z7cudaCalPddd,@function
        .size           _Z7cudaCalPddd,(.L_x_6 - _Z7cudaCalPddd)
        .other          _Z7cudaCalPddd,@"STO_CUDA_ENTRY STV_DEFAULT"
_Z7cudaCalPddd:
.text._Z7cudaCalPddd:
[----:B------:R-:W-:Y:S08]  /*0000*/  LDC R1, c[0x0][0x37c] ;  /* 0x0000df00ff017b82 */ /* 0x000ff00000000800 */
[----:B------:R-:W0:Y:S01]  /*0010*/  LDC.64 R4, c[0x0][0x390] ;  /* 0x0000e400ff047b82 */ /* 0x000e220000000a00 */
[----:B------:R-:W1:Y:S02]  /*0020*/  LDCU.64 UR4, c[0x0][0x388] ;  /* 0x00007100ff0477ac */ /* 0x000e640008000a00 */
[----:B-1----:R-:W-:Y:S01]  /*0030*/  DSETP.NEU.AND P2, PT, RZ, UR4, PT ;  /* 0x00000004ff007e2a */ /* 0x002fe2000bf4d000 */
[----:B0-----:R-:W-:-:S04]  /*0040*/  SHF.R.U32.HI R0, RZ, 0x14, R5 ;  /* 0x00000014ff007819 */ /* 0x001fc80000011605 */
[----:B------:R-:W-:-:S05]  /*0050*/  LOP3.LUT R0, R0, 0x7ff, RZ, 0xc0, !PT ;  /* 0x000007ff00007812 */ /* 0x000fca00078ec0ff */
[----:B------:R-:W-:-:S05]  /*0060*/  VIADD R3, R0, 0xfffffc0c ;  /* 0xfffffc0c00037836 */ /* 0x000fca0000000000 */
[CC--:B------:R-:W-:Y:S02]  /*0070*/  SHF.L.U32 R0, R4.reuse, R3.reuse, RZ ;  /* 0x0000000304007219 */ /* 0x0c0fe400000006ff */
[----:B------:R-:W-:Y:S02]  /*0080*/  SHF.L.U64.HI R3, R4, R3, R5 ;  /* 0x0000000304037219 */ /* 0x000fe40000010205 */
[----:B------:R-:W-:-:S04]  /*0090*/  ISETP.NE.U32.AND P1, PT, R0, RZ, PT ;  /* 0x000000ff0000720c */ /* 0x000fc80003f25070 */
[----:B------:R-:W-:-:S04]  /*00a0*/  ISETP.NE.AND.EX P1, PT, R3, -0x80000000, PT, P1 ;  /* 0x800000000300780c */ /* 0x000fc80003f25310 */
[----:B------:R-:W-:Y:S01]  /*00b0*/  PLOP3.LUT P0, PT, P1, PT, PT, 0x8, 0x80 ;  /* 0x000000000080781c */ /* 0x000fe20000f0e170 */
[----:B------:R-:W-:-:S12]  /*00c0*/  @P2 BRA `(.L_x_0) ;  /* 0x0000000000282947 */ /* 0x000fd80003800000 */
[----:B------:R-:W0:Y:S01]  /*00d0*/  LDCU.64 UR4, c[0x0][0x390] ;  /* 0x00007200ff0477ac */ /* 0x000e220008000a00 */
[----:B------:R-:W1:Y:S01]  /*00e0*/  LDC R10, c[0x0][0x38c] ;  /* 0x0000e300ff0a7b82 */ /* 0x000e620000000800 */
[----:B------:R-:W-:Y:S01]  /*00f0*/  ISETP.GE.AND P2, PT, R5, RZ, PT ;  /* 0x000000ff0500720c */ /* 0x000fe20003f46270 */
[----:B------:R-:W-:Y:S02]  /*0100*/  IMAD.MOV.U32 R4, RZ, RZ, RZ ;  /* 0x000000ffff047224 */ /* 0x000fe400078e00ff */
[----:B0-----:R-:W-:Y:S02]  /*0110*/  IMAD.U32 R2, RZ, RZ, UR4 ;  /* 0x00000004ff027e24 */ /* 0x001fe4000f8e00ff */
[----:B------:R-:W-:-:S06]  /*0120*/  IMAD.U32 R3, RZ, RZ, UR5 ;  /* 0x00000005ff037e24 */ /* 0x000fcc000f8e00ff */
[----:B------:R-:W-:-:S06]  /*0130*/  DSETP.NEU.AND P0, PT, |R2|, 0.5, !P1 ;  /* 0x3fe000000200742a */ /* 0x000fcc0004f0d200 */
[----:B-1----:R-:W-:-:S04]  /*0140*/  SEL R5, R10, RZ, P0 ;  /* 0x000000ff0a057207 */ /* 0x002fc80000000000 */
[----:B------:R-:W-:Y:S01]  /*0150*/  @!P2 LOP3.LUT R5, R5, 0x7ff00000, RZ, 0xfc, !PT ;  /* 0x7ff000000505a812 */ /* 0x000fe200078efcff */
[----:B------:R-:W-:Y:S06]  /*0160*/  BRA `(.L_x_1) ;  /* 0x0000000000407947 */ /* 0x000fec0003800000 */
.L_x_0:
[----:B------:R-:W-:-:S07]  /*0170*/  MOV R0, 0x190 ;  /* 0x0000019000007802 */ /* 0x000fce0000000f00 */
[----:B------:R-:W-:Y:S05]  /*0180*/  CALL.REL.NOINC `($_Z7cudaCalPddd$__internal_accurate_pow) ;  /* 0x0000000000dc7944 */ /* 0x000fea0003c00000 */
[----:B------:R-:W0:Y:S01]  /*0190*/  LDC.64 R2, c[0x0][0x390] ;  /* 0x0000e400ff027b82 */ /* 0x000e220000000a00 */
[----:B------:R-:W-:Y:S02]  /*01a0*/  IMAD.MOV.U32 R6, RZ, RZ, R9 ;  /* 0x000000ffff067224 */ /* 0x000fe400078e0009 */
[----:B------:R-:W-:-:S05]  /*01b0*/  IMAD.MOV.U32 R7, RZ, RZ, R8 ;  /* 0x000000ffff077224 */ /* 0x000fca00078e0008 */
[----:B------:R-:W1:Y:S01]  /*01c0*/  LDC R10, c[0x0][0x38c] ;  /* 0x0000e300ff0a7b82 */ /* 0x000e620000000800 */
[----:B------:R-:W-:-:S10]  /*01d0*/  DADD R6, -RZ, -R6 ;  /* 0x00000000ff067229 */ /* 0x000fd40000000906 */
[----:B------:R-:W-:Y:S02]  /*01e0*/  FSEL R0, R6, R9, P0 ;  /* 0x0000000906007208 */ /* 0x000fe40000000000 */
[----:B------:R-:W-:Y:S01]  /*01f0*/  FSEL R7, R7, R8, P0 ;  /* 0x0000000807077208 */ /* 0x000fe20000000000 */
[----:B0-----:R-:W0:Y:S01]  /*0200*/  FRND.F64.TRUNC R4, R2 ;  /* 0x0000000200047313 */ /* 0x001e22000030d800 */
[----:B-1----:R-:W-:Y:S01]  /*0210*/  ISETP.GE.AND P2, PT, R10, RZ, PT ;  /* 0x000000ff0a00720c */ /* 0x002fe20003f46270 */
[----:B0-----:R-:W-:-:S03]  /*0220*/  DSETP.NEU.AND P1, PT, R4, R2, PT ;  /* 0x000000020400722a */ /* 0x001fc60003f2d000 */
[----:B------:R-:W-:Y:S02]  /*0230*/  FSEL R4, R0, R9, !P2 ;  /* 0x0000000900047208 */ /* 0x000fe40005000000 */
[----:B------:R-:W-:-:S07]  /*0240*/  FSEL R5, R7, R8, !P2 ;  /* 0x0000000807057208 */ /* 0x000fce0005000000 */
[----:B------:R-:W-:Y:S02]  /*0250*/  @!P2 FSEL R4, R4, RZ, !P1 ;  /* 0x000000ff0404a208 */ /* 0x000fe40004800000 */
[----:B------:R-:W-:-:S07]  /*0260*/  @!P2 FSEL R5, R5, -QNAN , !P1 ;  /* 0xfff800000505a808 */ /* 0x000fce0004800000 */
.L_x_1:
[----:B------:R-:W0:Y:S01]  /*0270*/  LDC.64 R8, c[0x0][0x388] ;  /* 0x0000e200ff087b82 */ /* 0x000e220000000a00 */
[----:B------:R-:W1:Y:S01]  /*0280*/  LDCU.64 UR4, c[0x0][0x358] ;  /* 0x00006b00ff0477ac */ /* 0x000e620008000a00 */
[----:B0-----:R-:W-:-:S10]  /*0290*/  DADD R6, R8, R2 ;  /* 0x0000000008067229 */ /* 0x001fd40000000002 */
[----:B------:R-:W-:-:S04]  /*02a0*/  LOP3.LUT R6, R7, 0x7ff00000, RZ, 0xc0, !PT ;  /* 0x7ff0000007067812 */ /* 0x000fc800078ec0ff */
[----:B------:R-:W-:-:S13]  /*02b0*/  ISETP.NE.AND P1, PT, R6, 0x7ff00000, PT ;  /* 0x7ff000000600780c */ /* 0x000fda0003f25270 */
[----:B-1----:R-:W-:Y:S05]  /*02c0*/  @P1 BRA `(.L_x_2) ;  /* 0x0000000000681947 */ /* 0x002fea0003800000 */
[----:B------:R-:W-:-:S14]  /*02d0*/  DSETP.NAN.AND P1, PT, R8, R2, PT ;  /* 0x000000020800722a */ /* 0x000fdc0003f28000 */
[----:B------:R-:W-:Y:S01]  /*02e0*/  @P1 DADD R4, R8, R2 ;  /* 0x0000000008041229 */ /* 0x000fe20000000002 */
[----:B------:R-:W-:Y:S10]  /*02f0*/  @P1 BRA `(.L_x_2) ;  /* 0x00000000005c1947 */ /* 0x000ff40003800000 */
[----:B------:R-:W-:-:S14]  /*0300*/  DSETP.NEU.AND P1, PT, |R2|, +INF , PT ;  /* 0x7ff000000200742a */ /* 0x000fdc0003f2d200 */
[----:B------:R-:W-:Y:S05]  /*0310*/  @P1 BRA `(.L_x_3) ;  /* 0x0000000000241947 */ /* 0x000fea0003800000 */
[----:B------:R-:W0:Y:S01]  /*0320*/  LDC R0, c[0x0][0x394] ;  /* 0x0000e500ff007b82 */ /* 0x000e220000000800 */
[----:B------:R-:W-:-:S06]  /*0330*/  DSETP.GT.AND P0, PT, |R8|, 1, PT ;  /* 0x3ff000000800742a */ /* 0x000fcc0003f04200 */
[----:B------:R-:W-:Y:S01]  /*0340*/  SEL R4, RZ, 0x7ff00000, !P0 ;  /* 0x7ff00000ff047807 */ /* 0x000fe20004000000 */
[----:B------:R-:W-:Y:S01]  /*0350*/  DSETP.NEU.AND P0, PT, R8, -1, PT ;  /* 0xbff000000800742a */ /* 0x000fe20003f0d000 */
[----:B0-----:R-:W-:-:S13]  /*0360*/  ISETP.GE.AND P1, PT, R0, RZ, PT ;  /* 0x000000ff0000720c */ /* 0x001fda0003f26270 */
[----:B------:R-:W-:-:S04]  /*0370*/  @!P1 LOP3.LUT R4, R4, 0x7ff00000, RZ, 0x3c, !PT ;  /* 0x7ff0000004049812 */ /* 0x000fc800078e3cff */
[----:B------:R-:W-:Y:S01]  /*0380*/  SEL R5, R4, 0x3ff00000, P0 ;  /* 0x3ff0000004057807 */ /* 0x000fe20000000000 */
[----:B------:R-:W-:Y:S01]  /*0390*/  IMAD.MOV.U32 R4, RZ, RZ, RZ ;  /* 0x000000ffff047224 */ /* 0x000fe200078e00ff */
[----:B------:R-:W-:Y:S06]  /*03a0*/  BRA `(.L_x_2) ;  /* 0x0000000000307947 */ /* 0x000fec0003800000 */
.L_x_3:
[----:B------:R-:W-:-:S14]  /*03b0*/  DSETP.NEU.AND P1, PT, |R8|, +INF , PT ;  /* 0x7ff000000800742a */ /* 0x000fdc0003f2d200 */
[----:B------:R-:W-:Y:S05]  /*03c0*/  @P1 BRA `(.L_x_2) ;  /* 0x0000000000281947 */ /* 0x000fea0003800000 */
[----:B------:R-:W0:Y:S01]  /*03d0*/  LDC R0, c[0x0][0x394] ;  /* 0x0000e500ff007b82 */ /* 0x000e220000000800 */
[----:B------:R-:W-:Y:S01]  /*03e0*/  ISETP.GE.AND P1, PT, R10, RZ, PT ;  /* 0x000000ff0a00720c */ /* 0x000fe20003f26270 */
[----:B------:R-:W-:Y:S01]  /*03f0*/  IMAD.MOV.U32 R4, RZ, RZ, RZ ;  /* 0x000000ffff047224 */ /* 0x000fe200078e00ff */
[C---:B0-----:R-:W-:Y:S02]  /*0400*/  ISETP.GE.AND P2, PT, R0.reuse, RZ, PT ;  /* 0x000000ff0000720c */ /* 0x041fe40003f46270 */
[----:B------:R-:W-:Y:S02]  /*0410*/  LOP3.LUT R0, R0, 0x7fffffff, RZ, 0xc0, !PT ;  /* 0x7fffffff00007812 */ /* 0x000fe400078ec0ff */
[----:B------:R-:W-:Y:S02]  /*0420*/  SEL R5, RZ, 0x7ff00000, !P2 ;  /* 0x7ff00000ff057807 */ /* 0x000fe40005000000 */
[----:B------:R-:W-:-:S03]  /*0430*/  ISETP.NE.AND P2, PT, R0, 0x3fe00000, PT ;  /* 0x3fe000000000780c */ /* 0x000fc60003f45270 */
[----:B------:R-:W-:-:S05]  /*0440*/  VIADD R0, R5, 0x80000000 ;  /* 0x8000000005007836 */ /* 0x000fca0000000000 */
[----:B------:R-:W-:-:S04]  /*0450*/  SEL R0, R0, R5, P2 ;  /* 0x0000000500007207 */ /* 0x000fc80001000000 */
[----:B------:R-:W-:-:S07]  /*0460*/  @!P1 SEL R5, R0, R5, P0 ;  /* 0x0000000500059207 */ /* 0x000fce0000000000 */
.L_x_2:
[----:B------:R-:W0:Y:S01]  /*0470*/  LDC.64 R6, c[0x0][0x380] ;  /* 0x0000e000ff067b82 */ /* 0x000e220000000a00 */
[----:B------:R-:W-:Y:S02]  /*0480*/  DSETP.NEU.AND P1, PT, R2, RZ, PT ;  /* 0x000000ff0200722a */ /* 0x000fe40003f2d000 */
[----:B------:R-:W-:-:S04]  /*0490*/  DSETP.NEU.AND P0, PT, R8, 1, PT ;  /* 0x3ff000000800742a */ /* 0x000fc80003f0d000 */
[----:B------:R-:W-:Y:S02]  /*04a0*/  FSEL R2, R4, RZ, P1 ;  /* 0x000000ff04027208 */ /* 0x000fe40000800000 */
[----:B------:R-:W-:Y:S02]  /*04b0*/  FSEL R4, R5, 1.875, P1 ;  /* 0x3ff0000005047808 */ /* 0x000fe40000800000 */
[----:B------:R-:W-:Y:S02]  /*04c0*/  FSEL R2, R2, RZ, P0 ;  /* 0x000000ff02027208 */ /* 0x000fe40000000000 */
[----:B------:R-:W-:-:S05]  /*04d0*/  FSEL R3, R4, 1.875, P0 ;  /* 0x3ff0000004037808 */ /* 0x000fca0000000000 */
[----:B0-----:R-:W-:Y:S01]  /*04e0*/  STG.E.64 desc[UR4][R6.64], R2 ;  /* 0x0000000206007986 */ /* 0x001fe2000c101b04 */
[----:B------:R-:W-:Y:S05]  /*04f0*/  EXIT ;  /* 0x000000000000794d */ /* 0x000fea0003800000 */
        .type           $_Z7cudaCalPddd$__internal_accurate_pow,@function
        .size           $_Z7cudaCalPddd$__internal_accurate_pow,(.L_x_6 - $_Z7cudaCalPddd$__internal_accurate_pow)
$_Z7cudaCalPddd$__internal_accurate_pow:
[----:B------:R-:W0:Y:S01]  /*0500*/  LDC.64 R2, c[0x0][0x388] ;  /* 0x0000e200ff027b82 */ /* 0x000e220000000a00 */
[----:B------:R-:W-:Y:S01]  /*0510*/  IMAD.MOV.U32 R10, RZ, RZ, RZ ;  /* 0x000000ffff0a7224 */ /* 0x000fe200078e00ff */
[----:B------:R-:W-:Y:S01]  /*0520*/  UMOV UR4, 0x7d2cafe2 ;  /* 0x7d2cafe200047882 */ /* 0x000fe20000000000 */
[----:B------:R-:W-:Y:S01]  /*0530*/  IMAD.MOV.U32 R16, RZ, RZ, 0x41ad3b5a ;  /* 0x41ad3b5aff107424 */ /* 0x000fe200078e00ff */
[----:B------:R-:W-:Y:S01]  /*0540*/  UMOV UR5, 0x3eb0f5ff ;  /* 0x3eb0f5ff00057882 */ /* 0x000fe20000000000 */
[----:B------:R-:W-:Y:S01]  /*0550*/  IMAD.MOV.U32 R17, RZ, RZ, 0x3ed0f5d2 ;  /* 0x3ed0f5d2ff117424 */ /* 0x000fe200078e00ff */
[----:B------:R-:W-:Y:S01]  /*0560*/  UMOV UR8, 0xfefa39ef ;  /* 0xfefa39ef00087882 */ /* 0x000fe20000000000 */
[----:B------:R-:W-:Y:S01]  /*0570*/  UMOV UR9, 0x3fe62e42 ;  /* 0x3fe62e4200097882 */ /* 0x000fe20000000000 */
[----:B------:R-:W-:Y:S01]  /*0580*/  UMOV UR10, 0x3b39803f ;  /* 0x3b39803f000a7882 */ /* 0x000fe20000000000 */
[----:B------:R-:W-:Y:S01]  /*0590*/  UMOV UR11, 0x3c7abc9e ;  /* 0x3c7abc9e000b7882 */ /* 0x000fe20000000000 */
[----:B0-----:R-:W-:-:S10]  /*05a0*/  DADD R6, -RZ, |R2| ;  /* 0x00000000ff067229 */ /* 0x001fd40000000502 */
[----:B------:R-:W-:Y:S01]  /*05b0*/  ISETP.GT.U32.AND P1, PT, R7, 0xfffff, PT ;  /* 0x000fffff0700780c */ /* 0x000fe20003f24070 */
[----:B------:R-:W-:-:S12]  /*05c0*/  IMAD.MOV.U32 R4, RZ, RZ, R7 ;  /* 0x000000ffff047224 */ /* 0x000fd800078e0007 */
[----:B------:R-:W-:-:S10]  /*05d0*/  @!P1 DMUL R2, |R2|, 1.80143985094819840000e+16 ;  /* 0x4350000002029828 */ /* 0x000fd40000000200 */
[----:B------:R-:W-:Y:S02]  /*05e0*/  @!P1 IMAD.MOV.U32 R4, RZ, RZ, R3 ;  /* 0x000000ffff049224 */ /* 0x000fe400078e0003 */
[----:B------:R-:W-:-:S03]  /*05f0*/  @!P1 IMAD.MOV.U32 R6, RZ, RZ, R2 ;  /* 0x000000ffff069224 */ /* 0x000fc600078e0002 */
[----:B------:R-:W-:Y:S01]  /*0600*/  LOP3.LUT R4, R4, 0x800fffff, RZ, 0xc0, !PT ;  /* 0x800fffff04047812 */ /* 0x000fe200078ec0ff */
[----:B------:R-:W-:Y:S01]  /*0610*/  IMAD.MOV.U32 R8, RZ, RZ, R6 ;  /* 0x000000ffff087224 */ /* 0x000fe200078e0006 */
[----:B------:R-:W-:Y:S02]  /*0620*/  SHF.R.U32.HI R6, RZ, 0x14, R7 ;  /* 0x00000014ff067819 */ /* 0x000fe40000011607 */
[----:B------:R-:W-:Y:S02]  /*0630*/  LOP3.LUT R9, R4, 0x3ff00000, RZ, 0xfc, !PT ;  /* 0x3ff0000004097812 */ /* 0x000fe400078efcff */
[----:B------:R-:W-:Y:S01]  /*0640*/  @!P1 LEA.HI R6, R3, 0xffffffca, RZ, 0xc ;  /* 0xffffffca03069811 */ /* 0x000fe200078f60ff */
[----:B------:R-:W-:Y:S01]  /*0650*/  IMAD.MOV.U32 R3, RZ, RZ, 0x43300000 ;  /* 0x43300000ff037424 */ /* 0x000fe200078e00ff */
[----:B------:R-:W-:-:S03]  /*0660*/  ISETP.GE.U32.AND P2, PT, R9, 0x3ff6a09f, PT ;  /* 0x3ff6a09f0900780c */ /* 0x000fc60003f46070 */
[----:B------:R-:W-:-:S10]  /*0670*/  VIADD R2, R6, 0xfffffc01 ;  /* 0xfffffc0106027836 */ /* 0x000fd40000000000 */
[----:B------:R-:W-:Y:S02]  /*0680*/  @P2 VIADD R5, R9, 0xfff00000 ;  /* 0xfff0000009052836 */ /* 0x000fe40000000000 */
[----:B------:R-:W-:Y:S02]  /*0690*/  @P2 VIADD R2, R6, 0xfffffc02 ;  /* 0xfffffc0206022836 */ /* 0x000fe40000000000 */
[----:B------:R-:W-:-:S03]  /*06a0*/  @P2 IMAD.MOV.U32 R9, RZ, RZ, R5 ;  /* 0x000000ffff092224 */ /* 0x000fc600078e0005 */
[----:B------:R-:W-:-:S03]  /*06b0*/  LOP3.LUT R2, R2, 0x80000000, RZ, 0x3c, !PT ;  /* 0x8000000002027812 */ /* 0x000fc600078e3cff */
[C---:B------:R-:W-:Y:S02]  /*06c0*/  DADD R14, R8.reuse, 1 ;  /* 0x3ff00000080e7429 */ /* 0x040fe40000000000 */
[----:B------:R-:W-:-:S04]  /*06d0*/  DADD R8, R8, -1 ;  /* 0xbff0000008087429 */ /* 0x000fc80000000000 */
[----:B------:R-:W0:Y:S02]  /*06e0*/  MUFU.RCP64H R11, R15 ;  /* 0x0000000f000b7308 */ /* 0x000e240000001800 */
[----:B0-----:R-:W-:-:S08]  /*06f0*/  DFMA R4, -R14, R10, 1 ;  /* 0x3ff000000e04742b */ /* 0x001fd0000000010a */
[----:B------:R-:W-:-:S08]  /*0700*/  DFMA R4, R4, R4, R4 ;  /* 0x000000040404722b */ /* 0x000fd00000000004 */
[----:B------:R-:W-:-:S08]  /*0710*/  DFMA R10, R10, R4, R10 ;  /* 0x000000040a0a722b */ /* 0x000fd0000000000a */
[----:B------:R-:W-:-:S08]  /*0720*/  DMUL R4, R8, R10 ;  /* 0x0000000a08047228 */ /* 0x000fd00000000000 */
[----:B------:R-:W-:-:S08]  /*0730*/  DFMA R4, R8, R10, R4 ;  /* 0x0000000a0804722b */ /* 0x000fd00000000004 */
[----:B------:R-:W-:-:S08]  /*0740*/  DMUL R12, R4, R4 ;  /* 0x00000004040c7228 */ /* 0x000fd00000000000 */
[----:B------:R-:W-:Y:S01]  /*0750*/  DFMA R14, R12, UR4, R16 ;  /* 0x000000040c0e7c2b */ /* 0x000fe20008000010 */
[----:B------:R-:W-:Y:S01]  /*0760*/  UMOV UR4, 0x75488a3f ;  /* 0x75488a3f00047882 */ /* 0x000fe20000000000 */
[----:B------:R-:W-:Y:S01]  /*0770*/  UMOV UR5, 0x3ef3b20a ;  /* 0x3ef3b20a00057882 */ /* 0x000fe20000000000 */
[----:B------:R-:W-:-:S05]  /*0780*/  DADD R16, R8, -R4 ;  /* 0x0000000008107229 */ /* 0x000fca0000000804 */
[----:B------:R-:W-:Y:S01]  /*0790*/  DFMA R14, R12, R14, UR4 ;  /* 0x000000040c0e7e2b */ /* 0x000fe2000800000e */
[----:B------:R-:W-:Y:S01]  /*07a0*/  UMOV UR4, 0xe4faecd5 ;  /* 0xe4faecd500047882 */ /* 0x000fe20000000000 */
[----:B------:R-:W-:Y:S01]  /*07b0*/  UMOV UR5, 0x3f1745cd ;  /* 0x3f1745cd00057882 */ /* 0x000fe20000000000 */
[----:B------:R-:W-:Y:S02]  /*07c0*/  DADD R20, R16, R16 ;  /* 0x0000000010147229 */ /* 0x000fe40000000010 */
[----:B------:R-:W-:-:S03]  /*07d0*/  DMUL R16, R4, R4 ;  /* 0x0000000404107228 */ /* 0x000fc60000000000 */
[----:B------:R-:W-:Y:S01]  /*07e0*/  DFMA R14, R12, R14, UR4 ;  /* 0x000000040c0e7e2b */ /* 0x000fe2000800000e */
[----:B------:R-:W-:Y:S01]  /*07f0*/  UMOV UR4, 0x258a578b ;  /* 0x258a578b00047882 */ /* 0x000fe20000000000 */
[----:B------:R-:W-:Y:S01]  /*0800*/  UMOV UR5, 0x3f3c71c7 ;  /* 0x3f3c71c700057882 */ /* 0x000fe20000000000 */
[----:B------:R-:W-:Y:S02]  /*0810*/  DFMA R20, R8, -R4, R20 ;  /* 0x800000040814722b */ /* 0x000fe40000000014 */
[----:B------:R-:W-:-:S03]  /*0820*/  DMUL R8, R4, R16 ;  /* 0x0000001004087228 */ /* 0x000fc60000000000 */
[----:B------:R-:W-:Y:S01]  /*0830*/  DFMA R14, R12, R14, UR4 ;  /* 0x000000040c0e7e2b */ /* 0x000fe2000800000e */
[----:B------:R-:W-:Y:S01]  /*0840*/  UMOV UR4, 0x9242b910 ;  /* 0x9242b91000047882 */ /* 0x000fe20000000000 */
[----:B------:R-:W-:Y:S01]  /*0850*/  UMOV UR5, 0x3f624924 ;  /* 0x3f62492400057882 */ /* 0x000fe20000000000 */
[----:B------:R-:W-:Y:S02]  /*0860*/  DMUL R10, R10, R20 ;  /* 0x000000140a0a7228 */ /* 0x000fe40000000000 */
[C---:B------:R-:W-:Y:S02]  /*0870*/  DFMA R24, R4.reuse, R16, -R8 ;  /* 0x000000100418722b */ /* 0x040fe40000000808 */
[----:B------:R-:W-:Y:S02]  /*0880*/  DFMA R20, R4, R4, -R16 ;  /* 0x000000040414722b */ /* 0x000fe40000000810 */
[----:B------:R-:W-:Y:S01]  /*0890*/  DFMA R14, R12, R14, UR4 ;  /* 0x000000040c0e7e2b */ /* 0x000fe2000800000e */
[----:B------:R-:W-:Y:S01]  /*08a0*/  UMOV UR4, 0x99999dfb ;  /* 0x99999dfb00047882 */ /* 0x000fe20000000000 */
[----:B------:R-:W-:-:S02]  /*08b0*/  UMOV UR5, 0x3f899999 ;  /* 0x3f89999900057882 */ /* 0x000fc40000000000 */
[----:B------:R-:W-:-:S04]  /*08c0*/  DFMA R24, R10, R16, R24 ;  /* 0x000000100a18722b */ /* 0x000fc80000000018 */
[----:B------:R-:W-:Y:S01]  /*08d0*/  DFMA R18, R12, R14, UR4 ;  /* 0x000000040c127e2b */ /* 0x000fe2000800000e */
[----:B------:R-:W-:Y:S01]  /*08e0*/  UMOV UR4, 0x55555555 ;  /* 0x5555555500047882 */ /* 0x000fe20000000000 */
[----:B------:R-:W-:-:S06]  /*08f0*/  UMOV UR5, 0x3fb55555 ;  /* 0x3fb5555500057882 */ /* 0x000fcc0000000000 */
[----:B------:R-:W-:-:S08]  /*0900*/  DFMA R14, R12, R18, UR4 ;  /* 0x000000040c0e7e2b */ /* 0x000fd00008000012 */
[----:B------:R-:W-:Y:S01]  /*0910*/  DADD R22, -R14, UR4 ;  /* 0x000000040e167e29 */ /* 0x000fe20008000100 */
[----:B------:R-:W-:Y:S01]  /*0920*/  UMOV UR4, 0xb9e7b0 ;  /* 0x00b9e7b000047882 */ /* 0x000fe20000000000 */
[----:B------:R-:W-:-:S06]  /*0930*/  UMOV UR5, 0x3c46a4cb ;  /* 0x3c46a4cb00057882 */ /* 0x000fcc0000000000 */
[----:B------:R-:W-:Y:S01]  /*0940*/  DFMA R18, R12, R18, R22 ;  /* 0x000000120c12722b */ /* 0x000fe20000000016 */
[----:B------:R-:W-:Y:S02]  /*0950*/  VIADD R23, R11, 0x100000 ;  /* 0x001000000b177836 */ /* 0x000fe40000000000 */
[----:B------:R-:W-:-:S05]  /*0960*/  IMAD.MOV.U32 R22, RZ, RZ, R10 ;  /* 0x000000ffff167224 */ /* 0x000fca00078e000a */
[----:B------:R-:W-:Y:S01]  /*0970*/  DADD R18, R18, -UR4 ;  /* 0x8000000412127e29 */ /* 0x000fe20008000000 */
[----:B------:R-:W-:Y:S01]  /*0980*/  UMOV UR4, 0x80000000 ;  /* 0x8000000000047882 */ /* 0x000fe20000000000 */
[----:B------:R-:W-:Y:S01]  /*0990*/  DFMA R20, R4, R22, R20 ;  /* 0x000000160414722b */ /* 0x000fe20000000014 */
[----:B------:R-:W-:Y:S02]  /*09a0*/  UMOV UR5, 0x43300000 ;  /* 0x4330000000057882 */ /* 0x000fe40000000000 */
[----:B------:R-:W-:Y:S01]  /*09b0*/  DADD R6, R2, -UR4 ;  /* 0x8000000402067e29 */ /* 0x000fe20008000000 */
[----:B------:R-:W-:Y:S01]  /*09c0*/  UMOV UR4, 0xfefa39ef ;  /* 0xfefa39ef00047882 */ /* 0x000fe20000000000 */
[----:B------:R-:W-:Y:S01]  /*09d0*/  UMOV UR5, 0x3fe62e42 ;  /* 0x3fe62e4200057882 */ /* 0x000fe20000000000 */
[----:B------:R-:W-:Y:S02]  /*09e0*/  DADD R12, R14, R18 ;  /* 0x000000000e0c7229 */ /* 0x000fe40000000012 */
[----:B------:R-:W-:-:S06]  /*09f0*/  DFMA R20, R4, R20, R24 ;  /* 0x000000140414722b */ /* 0x000fcc0000000018 */
[----:B------:R-:W-:Y:S02]  /*0a00*/  DMUL R16, R12, R8 ;  /* 0x000000080c107228 */ /* 0x000fe40000000000 */
[----:B------:R-:W-:-:S06]  /*0a10*/  DADD R14, R14, -R12 ;  /* 0x000000000e0e7229 */ /* 0x000fcc000000080c */
[----:B------:R-:W-:Y:S02]  /*0a20*/  DFMA R22, R12, R8, -R16 ;  /* 0x000000080c16722b */ /* 0x000fe40000000810 */
[----:B------:R-:W-:-:S06]  /*0a30*/  DADD R14, R18, R14 ;  /* 0x00000000120e7229 */ /* 0x000fcc000000000e */
[----:B------:R-:W-:-:S08]  /*0a40*/  DFMA R20, R12, R20, R22 ;  /* 0x000000140c14722b */ /* 0x000fd00000000016 */
[----:B------:R-:W-:-:S08]  /*0a50*/  DFMA R14, R14, R8, R20 ;  /* 0x000000080e0e722b */ /* 0x000fd00000000014 */
[----:B------:R-:W-:-:S08]  /*0a60*/  DADD R12, R16, R14 ;  /* 0x00000000100c7229 */ /* 0x000fd0000000000e */
[--C-:B------:R-:W-:Y:S02]  /*0a70*/  DADD R8, R4, R12.reuse ;  /* 0x0000000004087229 */ /* 0x100fe4000000000c */
[----:B------:R-:W-:-:S06]  /*0a80*/  DADD R16, R16, -R12 ;  /* 0x0000000010107229 */ /* 0x000fcc000000080c */
[----:B------:R-:W-:Y:S02]  /*0a90*/  DADD R4, R4, -R8 ;  /* 0x0000000004047229 */ /* 0x000fe40000000808 */
[----:B------:R-:W-:-:S06]  /*0aa0*/  DADD R16, R14, R16 ;  /* 0x000000000e107229 */ /* 0x000fcc0000000010 */
[----:B------:R-:W-:-:S08]  /*0ab0*/  DADD R4, R12, R4 ;  /* 0x000000000c047229 */ /* 0x000fd00000000004 */
[----:B------:R-:W-:-:S08]  /*0ac0*/  DADD R4, R16, R4 ;  /* 0x0000000010047229 */ /* 0x000fd00000000004 */
[----:B------:R-:W-:-:S08]  /*0ad0*/  DADD R4, R10, R4 ;  /* 0x000000000a047229 */ /* 0x000fd00000000004 */
[----:B------:R-:W-:-:S08]  /*0ae0*/  DADD R2, R8, R4 ;  /* 0x0000000008027229 */ /* 0x000fd00000000004 */
[--C-:B------:R-:W-:Y:S01]  /*0af0*/  DFMA R10, R6, UR4, R2.reuse ;  /* 0x00000004060a7c2b */ /* 0x100fe20008000002 */
[----:B------:R-:W0:Y:S01]  /*0b00*/  LDCU.64 UR4, c[0x0][0x390] ;  /* 0x00007200ff0477ac */ /* 0x000e220008000a00 */
[----:B------:R-:W-:-:S06]  /*0b10*/  DADD R8, R8, -R2 ;  /* 0x0000000008087229 */ /* 0x000fcc0000000802 */
[----:B------:R-:W-:Y:S02]  /*0b20*/  DFMA R12, R6, -UR8, R10 ;  /* 0x80000008060c7c2b */ /* 0x000fe4000800000a */
[----:B------:R-:W-:-:S06]  /*0b30*/  DADD R8, R4, R8 ;  /* 0x0000000004087229 */ /* 0x000fcc0000000008 */
[----:B------:R-:W-:Y:S01]  /*0b40*/  DADD R12, -R2, R12 ;  /* 0x00000000020c7229 */ /* 0x000fe2000000010c */
[----:B0-----:R-:W-:-:S04]  /*0b50*/  USHF.L.U32 UR6, UR5, 0x1, URZ ;  /* 0x0000000105067899 */ /* 0x001fc800080006ff */
[----:B------:R-:W-:-:S03]  /*0b60*/  UISETP.GT.U32.AND UP0, UPT, UR6, -0x2000001, UPT ;  /* 0xfdffffff0600788c */ /* 0x000fc6000bf04070 */
[----:B------:R-:W-:-:S08]  /*0b70*/  DADD R8, R8, -R12 ;  /* 0x0000000008087229 */ /* 0x000fd0000000080c */
[----:B------:R-:W-:Y:S01]  /*0b80*/  DFMA R8, R6, UR10, R8 ;  /* 0x0000000a06087c2b */ /* 0x000fe20008000008 */
[----:B------:R-:W-:Y:S01]  /*0b90*/  @UP0 ULOP3.LUT UR5, UR5, 0xff0fffff, URZ, 0xc0, !UPT ;  /* 0xff0fffff05050892 */ /* 0x000fe2000f8ec0ff */
[----:B------:R-:W-:Y:S02]  /*0ba0*/  IMAD.MOV.U32 R6, RZ, RZ, 0x652b82fe ;  /* 0x652b82feff067424 */ /* 0x000fe400078e00ff */
[----:B------:R-:W-:-:S04]  /*0bb0*/  IMAD.MOV.U32 R7, RZ, RZ, 0x3ff71547 ;  /* 0x3ff71547ff077424 */ /* 0x000fc800078e00ff */
[----:B------:R-:W-:-:S08]  /*0bc0*/  DADD R4, R10, R8 ;  /* 0x000000000a047229 */ /* 0x000fd00000000008 */
[----:B------:R-:W-:Y:S02]  /*0bd0*/  DADD R10, R10, -R4 ;  /* 0x000000000a0a7229 */ /* 0x000fe40000000804 */
[----:B------:R-:W-:-:S06]  /*0be0*/  DMUL R2, R4, UR4 ;  /* 0x0000000404027c28 */ /* 0x000fcc0008000000 */
[----:B------:R-:W-:Y:S02]  /*0bf0*/  DADD R8, R8, R10 ;  /* 0x0000000008087229 */ /* 0x000fe4000000000a */
[----:B------:R-:W-:-:S08]  /*0c00*/  DFMA R4, R4, UR4, -R2 ;  /* 0x0000000404047c2b */ /* 0x000fd00008000802 */
[----:B------:R-:W-:Y:S01]  /*0c10*/  DFMA R8, R8, UR4, R4 ;  /* 0x0000000408087c2b */ /* 0x000fe20008000004 */
[----:B------:R-:W-:Y:S01]  /*0c20*/  UMOV UR4, 0x3b39803f ;  /* 0x3b39803f00047882 */ /* 0x000fe20000000000 */
[----:B------:R-:W-:-:S06]  /*0c30*/  UMOV UR5, 0x3c7abc9e ;  /* 0x3c7abc9e00057882 */ /* 0x000fcc0000000000 */
[----:B------:R-:W-:-:S08]  /*0c40*/  DADD R4, R2, R8 ;  /* 0x0000000002047229 */ /* 0x000fd00000000008 */
[----:B------:R-:W-:Y:S02]  /*0c50*/  DFMA R6, R4, R6, 6.75539944105574400000e+15 ;  /* 0x433800000406742b */ /* 0x000fe40000000006 */
[----:B------:R-:W-:Y:S01]  /*0c60*/  FSETP.GEU.AND P1, PT, |R5|, 4.1917929649353027344, PT ;  /* 0x4086232b0500780b */ /* 0x000fe20003f2e200 */
[----:B------:R-:W-:-:S05]  /*0c70*/  DADD R2, R2, -R4 ;  /* 0x0000000002027229 */ /* 0x000fca0000000804 */
[----:B------:R-:W-:-:S03]  /*0c80*/  DADD R10, R6, -6.75539944105574400000e+15 ;  /* 0xc3380000060a7429 */ /* 0x000fc60000000000 */
[----:B------:R-:W-:-:S05]  /*0c90*/  DADD R8, R8, R2 ;  /* 0x0000000008087229 */ /* 0x000fca0000000002 */
[----:B------:R-:W-:-:S08]  /*0ca0*/  DFMA R12, R10, -UR8, R4 ;  /* 0x800000080a0c7c2b */ /* 0x000fd00008000004 */
[----:B------:R-:W-:Y:S01]  /*0cb0*/  DFMA R10, R10, -UR4, R12 ;  /* 0x800000040a0a7c2b */ /* 0x000fe2000800000c */
[----:B------:R-:W-:Y:S01]  /*0cc0*/  UMOV UR4, 0x69ce2bdf ;  /* 0x69ce2bdf00047882 */ /* 0x000fe20000000000 */
[----:B------:R-:W-:Y:S01]  /*0cd0*/  IMAD.MOV.U32 R12, RZ, RZ, -0x35dec16 ;  /* 0xfca213eaff0c7424 */ /* 0x000fe200078e00ff */
[----:B------:R-:W-:Y:S01]  /*0ce0*/  UMOV UR5, 0x3e5ade15 ;  /* 0x3e5ade1500057882 */ /* 0x000fe20000000000 */
[----:B------:R-:W-:-:S06]  /*0cf0*/  IMAD.MOV.U32 R13, RZ, RZ, 0x3e928af3 ;  /* 0x3e928af3ff0d7424 */ /* 0x000fcc00078e00ff */
[----:B------:R-:W-:Y:S01]  /*0d00*/  DFMA R12, R10, UR4, R12 ;  /* 0x000000040a0c7c2b */ /* 0x000fe2000800000c */
[----:B------:R-:W-:Y:S01]  /*0d10*/  UMOV UR4, 0x62401315 ;  /* 0x6240131500047882 */ /* 0x000fe20000000000 */
[----:B------:R-:W-:-:S06]  /*0d20*/  UMOV UR5, 0x3ec71dee ;  /* 0x3ec71dee00057882 */ /* 0x000fcc0000000000 */
[----:B------:R-:W-:Y:S01]  /*0d30*/  DFMA R12, R10, R12, UR4 ;  /* 0x000000040a0c7e2b */ /* 0x000fe2000800000c */
        /* <DEDUP_REMOVED lines=20> */
[----:B------:R-:W-:-:S08]  /*0e80*/  DFMA R12, R10, R12, UR4 ;  /* 0x000000040a0c7e2b */ /* 0x000fd0000800000c */
[----:B------:R-:W-:-:S08]  /*0e90*/  DFMA R12, R10, R12, 1 ;  /* 0x3ff000000a0c742b */ /* 0x000fd0000000000c */
[----:B------:R-:W-:-:S10]  /*0ea0*/  DFMA R12, R10, R12, 1 ;  /* 0x3ff000000a0c742b */ /* 0x000fd4000000000c */
[----:B------:R-:W-:Y:S02]  /*0eb0*/  IMAD R3, R6, 0x100000, R13 ;  /* 0x0010000006037824 */ /* 0x000fe400078e020d */
[----:B------:R-:W-:Y:S01]  /*0ec0*/  IMAD.MOV.U32 R2, RZ, RZ, R12 ;  /* 0x000000ffff027224 */ /* 0x000fe200078e000c */
[----:B------:R-:W-:Y:S06]  /*0ed0*/  @!P1 BRA `(.L_x_4) ;  /* 0x0000000000389947 */ /* 0x000fec0003800000 */
[----:B------:R-:W-:Y:S01]  /*0ee0*/  FSETP.GEU.AND P2, PT, |R5|, 4.2275390625, PT ;  /* 0x408748000500780b */ /* 0x000fe20003f4e200 */
[C---:B------:R-:W-:Y:S02]  /*0ef0*/  DADD R2, R4.reuse, +INF ;  /* 0x7ff0000004027429 */ /* 0x040fe40000000000 */
[----:B------:R-:W-:-:S08]  /*0f00*/  DSETP.GEU.AND P1, PT, R4, RZ, PT ;  /* 0x000000ff0400722a */ /* 0x000fd00003f2e000 */
[----:B------:R-:W-:Y:S02]  /*0f10*/  FSEL R2, R2, RZ, P1 ;  /* 0x000000ff02027208 */ /* 0x000fe40000800000 */
[----:B------:R-:W-:Y:S01]  /*0f20*/  FSEL R3, R3, RZ, P1 ;  /* 0x000000ff03037208 */ /* 0x000fe20000800000 */
[----:B------:R-:W-:Y:S06]  /*0f30*/  @P2 BRA `(.L_x_4) ;  /* 0x0000000000202947 */ /* 0x000fec0003800000 */
[----:B------:R-:W-:-:S04]  /*0f40*/  LEA.HI R2, R6, R6, RZ, 0x1 ;  /* 0x0000000606027211 */ /* 0x000fc800078f08ff */
[----:B------:R-:W-:Y:S01]  /*0f50*/  SHF.R.S32.HI R3, RZ, 0x1, R2 ;  /* 0x00000001ff037819 */ /* 0x000fe20000011402 */
[----:B------:R-:W-:-:S04]  /*0f60*/  IMAD.MOV.U32 R2, RZ, RZ, R12 ;  /* 0x000000ffff027224 */ /* 0x000fc800078e000c */
[----:B------:R-:W-:Y:S02]  /*0f70*/  IMAD.IADD R4, R6, 0x1, -R3 ;  /* 0x0000000106047824 */ /* 0x000fe400078e0a03 */
[----:B------:R-:W-:-:S03]  /*0f80*/  IMAD R3, R3, 0x100000, R13 ;  /* 0x0010000003037824 */ /* 0x000fc600078e020d */
[----:B------:R-:W-:Y:S01]  /*0f90*/  LEA R5, R4, 0x3ff00000, 0x14 ;  /* 0x3ff0000004057811 */ /* 0x000fe200078ea0ff */
[----:B------:R-:W-:-:S06]  /*0fa0*/  IMAD.MOV.U32 R4, RZ, RZ, RZ ;  /* 0x000000ffff047224 */ /* 0x000fcc00078e00ff */
[----:B------:R-:W-:-:S11]  /*0fb0*/  DMUL R2, R2, R4 ;  /* 0x0000000402027228 */ /* 0x000fd60000000000 */
.L_x_4:
[----:B------:R-:W-:Y:S02]  /*0fc0*/  DFMA R4, R8, R2, R2 ;  /* 0x000000020804722b */ /* 0x000fe40000000002 */
[----:B------:R-:W-:-:S08]  /*0fd0*/  DSETP.NEU.AND P1, PT, |R2|, +INF , PT ;  /* 0x7ff000000200742a */ /* 0x000fd00003f2d200 */
[----:B------:R-:W-:Y:S01]  /*0fe0*/  FSEL R9, R2, R4, !P1 ;  /* 0x0000000402097208 */ /* 0x000fe20004800000 */
[----:B------:R-:W-:Y:S01]  /*0ff0*/  IMAD.MOV.U32 R2, RZ, RZ, R0 ;  /* 0x000000ffff027224 */ /* 0x000fe200078e0000 */
[----:B------:R-:W-:Y:S01]  /*1000*/  FSEL R8, R3, R5, !P1 ;  /* 0x0000000503087208 */ /* 0x000fe20004800000 */
[----:B------:R-:W-:-:S04]  /*1010*/  IMAD.MOV.U32 R3, RZ, RZ, 0x0 ;  /* 0x00000000ff037424 */ /* 0x000fc800078e00ff */
[----:B------:R-:W-:Y:S05]  /*1020*/  RET.REL.NODEC R2 `(_Z7cudaCalPddd) ;  /* 0xffffffec02f47950 */ /* 0x000fea0003c3ffff */
.L_x_5:
[----:B------:R-:W-:-:S00]  /*1030*/  BRA `(.L_x_5) ;  /* 0xfffffffc00fc7947 */ /* 0x000fc0000383ffff */
[----:B------:R-:W-:-:S00]  /*1040*/  NOP ;  /* 0x0000000000007918 */ /* 0x000fc00000000000 */
        /* <DEDUP_REMOVED lines=11> */
.L_x_6:


//--------------------- .nv.shared.reserved.0     --------------------------
	.section	.nv.shared.reserved.0,"aw",@nobits
	.weak		__nv_reservedSMEM_offset_0_alias
	.size		__nv_reservedSMEM_offset_0_alias, 0, 64
	.other		__nv_reservedSMEM_offset_0_alias,@"STO_CUDA_RESERVED_SHARED STV_DEFAULT"
__nv_reservedSMEM_offset_0_alias:
	.zero		0
	.zero		64


//--------------------- .nv.constant0._Z7cudaCalPddd --------------------------
	.section	.nv.constant0._Z7cudaCalPddd,"a",@progbits
	.sectionflags	@""
	.align	4
.nv.constant0._Z7cudaCalPddd:
	.zero		920


//--------------------- SYMBOLS --------------------------

	.type		.nv.reservedSmem.offset0,@object
	.size		.nv.reservedSmem.offset0,0x4
